.version 8.0
.target sm_90
.address_size 64

.visible .entry add_fn(
  .param .u64 lhs_ptr,
  .param .u64 rhs_ptr,
  .param .u64 res_ptr,
  .param .u32 numel
)
.maxntid 128
{
  .reg .pred %p<5>;
  .reg .b32 %r<11>;
  .reg .f32 %f<4>;
  .reg .b64 %rd<8>;

  .reg .b32 %lane_id;
  .reg .b32 %blk_id;

  ld.param.u64 %rd4, [lhs_ptr];
  ld.param.u64 %rd5, [rhs_ptr];
  mov.u32 %r5, %tid.x; // tid.x
  and.b32 %lane_id, %r5, 31;
  ld.param.u64 %rd6, [res_ptr];
  ld.param.u32 %r7, [numel];

  mov.u32 %blk_id, %ctaid.x;
  shl.b32 %r8, %blk_id, 5;

  or.b32 %r9, %r8, %lane_id; // idx?
  and.b32 %r10, %r5, 96; // warp_id * 32
  setp.eq.s32 %p4, %r10, 0; // zero'th warp

  mul.wide.s32 %rd7, %r9, 4; // idx * 4
  add.s64 %rd1, %rd4, %rd7; // lhs_ptr + idx

  setp.lt.s32 %p1, %r9, %r7;
  mov.u32 %r2, 0;
  @%p1 ld.global.b32 %r2, [%rd1];
  mov.b32 %f1, %r2; // convert lhs_val to float

  add.s64 %rd2, %rd5, %rd7; // rhs_ptr + idx
  mov.u32 %r3, 0x0;
  @%p1 ld.global.b32 %r3, [%rd2];
  mov.b32 %f2, %r3;
  add.f32 %f3, %f1, %f2;

  add.s64 %rd3, %rd6, %rd7; // res_ptr + idx
  mov.b32 %r4, %f3; // convert to b32
  and.pred %p3, %p4, %p1;

  @%p3 st.global.b32 [%rd3], %r4;
  ret;
}


// ===== COMPILED SASS (sm_100) =====

	.target	sm_100

	.elftype	@"ET_EXEC"


//--------------------- .note.nv.tkinfo           --------------------------
	.section	.note.nv.tkinfo,"",@"SHT_NOTE"
	.sectionflags	@"SHF_NOTE_NV_TKINFO"
	.tkinfo
        /*0018*/ 	.word	0x00000002
        /*0030*/ 	.string	""
        /*0030*/ 	.string	"ptxas"
        /*0030*/ 	.string	"Cuda compilation tools, release 13.0, V13.0.88"
        /*0030*/ 	.string	"Build cuda_13.0.r13.0/compiler.36424714_0"
        /*0030*/ 	.string	"-arch sm_100 "



//--------------------- .note.nv.cuinfo           --------------------------
	.section	.note.nv.cuinfo,"",@"SHT_NOTE"
	.sectionflags	@"SHF_NOTE_NV_CUINFO"
        /*0018*/ 	.short	0x0002
        /*001a*/ 	.short	0x005a
        /*001c*/ 	.short	0x0082
	.zero		2


//--------------------- .nv.info                  --------------------------
	.section	.nv.info,"",@"SHT_CUDA_INFO"
	.align	4


	//----- nvinfo : EIATTR_REGCOUNT
	.align		4
        /*0000*/ 	.byte	0x04, 0x2f
        /*0002*/ 	.short	(.L_1 - .L_0)
	.align		4
.L_0:
        /*0004*/ 	.word	index@(add_fn)
        /*0008*/ 	.word	0x0000000e


	//----- nvinfo : EIATTR_FRAME_SIZE
	.align		4
.L_1:
        /*000c*/ 	.byte	0x04, 0x11
        /*000e*/ 	.short	(.L_3 - .L_2)
	.align		4
.L_2:
        /*0010*/ 	.word	index@(add_fn)
        /*0014*/ 	.word	0x00000000


	//----- nvinfo : EIATTR_MIN_STACK_SIZE
	.align		4
.L_3:
        /*0018*/ 	.byte	0x04, 0x12
        /*001a*/ 	.short	(.L_5 - .L_4)
	.align		4
.L_4:
        /*001c*/ 	.word	index@(add_fn)
        /*0020*/ 	.word	0x00000000
.L_5:


//--------------------- .nv.compat                --------------------------
	.section	.nv.compat,"",@"SHT_CUDA_COMPAT_INFO"
	.align	4
        /*0000*/ 	.byte	0x02, 0x09, 0x00, 0x00, 0x02, 0x02, 0x01, 0x00, 0x02, 0x05, 0x05, 0x00, 0x03, 0x07, 0x01, 0x01
        /*0010*/ 	.byte	0x02, 0x03, 0x00, 0x00, 0x02, 0x06, 0x01, 0x00, 0x04, 0x0b, 0x08, 0x00, 0x09, 0x00, 0x00, 0x00
        /*0020*/ 	.byte	0x00, 0x00, 0x00, 0x00


//--------------------- .nv.info.add_fn           --------------------------
	.section	.nv.info.add_fn,"",@"SHT_CUDA_INFO"
	.sectionflags	@""
	.align	4


	//----- nvinfo : EIATTR_CUDA_API_VERSION
	.align		4
        /*0000*/ 	.byte	0x04, 0x37
        /*0002*/ 	.short	(.L_7 - .L_6)
.L_6:
        /*0004*/ 	.word	0x00000082


	//----- nvinfo : EIATTR_KPARAM_INFO
	.align		4
.L_7:
        /*0008*/ 	.byte	0x04, 0x17
        /*000a*/ 	.short	(.L_9 - .L_8)
.L_8:
        /*000c*/ 	.word	0x00000000
        /*0010*/ 	.short	0x0003
        /*0012*/ 	.short	0x0018
        /*0014*/ 	.byte	0x00, 0xf0, 0x11, 0x00


	//----- nvinfo : EIATTR_KPARAM_INFO
	.align		4
.L_9:
        /*0018*/ 	.byte	0x04, 0x17
        /*001a*/ 	.short	(.L_11 - .L_10)
.L_10:
        /*001c*/ 	.word	0x00000000
        /*0020*/ 	.short	0x0002
        /*0022*/ 	.short	0x0010
        /*0024*/ 	.byte	0x00, 0xf0, 0x21, 0x00


	//----- nvinfo : EIATTR_KPARAM_INFO
	.align		4
.L_11:
        /*0028*/ 	.byte	0x04, 0x17
        /*002a*/ 	.short	(.L_13 - .L_12)
.L_12:
        /*002c*/ 	.word	0x00000000
        /*0030*/ 	.short	0x0001
        /*0032*/ 	.short	0x0008
        /*0034*/ 	.byte	0x00, 0xf0, 0x21, 0x00


	//----- nvinfo : EIATTR_KPARAM_INFO
	.align		4
.L_13:
        /*0038*/ 	.byte	0x04, 0x17
        /*003a*/ 	.short	(.L_15 - .L_14)
.L_14:
        /*003c*/ 	.word	0x00000000
        /*0040*/ 	.short	0x0000
        /*0042*/ 	.short	0x0000
        /*0044*/ 	.byte	0x00, 0xf0, 0x21, 0x00


	//----- nvinfo : EIATTR_SPARSE_MMA_MASK
	.align		4
.L_15:
        /*0048*/ 	.byte	0x03, 0x50
        /*004a*/ 	.short	0x0000


	//----- nvinfo : EIATTR_MAXREG_COUNT
	.align		4
        /*004c*/ 	.byte	0x03, 0x1b
        /*004e*/ 	.short	0x00ff


	//----- nvinfo : EIATTR_MERCURY_ISA_VERSION
	.align		4
        /*0050*/ 	.byte	0x03, 0x5f
        /*0052*/ 	.short	0x0101


	//----- nvinfo : EIATTR_VRC_CTA_INIT_COUNT
	.align		4
        /*0054*/ 	.byte	0x02, 0x4a
	.zero		1
	.zero		1


	//----- nvinfo : EIATTR_EXIT_INSTR_OFFSETS
	.align		4
        /*0058*/ 	.byte	0x04, 0x1c
        /*005a*/ 	.short	(.L_17 - .L_16)


	//   ....[0]....
.L_16:
        /*005c*/ 	.word	0x00000150


	//   ....[1]....
        /*0060*/ 	.word	0x00000170


	//----- nvinfo : EIATTR_MAX_THREADS
	.align		4
.L_17:
        /*0064*/ 	.byte	0x04, 0x05
        /*0066*/ 	.short	(.L_19 - .L_18)
.L_18:
        /*0068*/ 	.word	0x00000080
        /*006c*/ 	.word	0x00000001
        /*0070*/ 	.word	0x00000001


	//----- nvinfo : EIATTR_CBANK_PARAM_SIZE
	.align		4
.L_19:
        /*0074*/ 	.byte	0x03, 0x19
        /*0076*/ 	.short	0x001c


	//----- nvinfo : EIATTR_PARAM_CBANK
	.align		4
        /*0078*/ 	.byte	0x04, 0x0a
        /*007a*/ 	.short	(.L_21 - .L_20)
	.align		4
.L_20:
        /*007c*/ 	.word	index@(.nv.constant0.add_fn)
        /*0080*/ 	.short	0x0380
        /*0082*/ 	.short	0x001c


	//----- nvinfo : EIATTR_SW_WAR
	.align		4
.L_21:
        /*0084*/ 	.byte	0x04, 0x36
        /*0086*/ 	.short	(.L_23 - .L_22)
.L_22:
        /*0088*/ 	.word	0x00000008
.L_23:


//--------------------- .nv.callgraph             --------------------------
	.section	.nv.callgraph,"",@"SHT_CUDA_CALLGRAPH"
	.align	4
	.sectionentsize	8
	.align		4
        /*0000*/ 	.word	0x00000000
	.align		4
        /*0004*/ 	.word	0xffffffff
	.align		4
        /*0008*/ 	.word	0x00000000
	.align		4
        /*000c*/ 	.word	0xfffffffe
	.align		4
        /*0010*/ 	.word	0x00000000
	.align		4
        /*0014*/ 	.word	0xfffffffd
	.align		4
        /*0018*/ 	.word	0x00000000
	.align		4
        /*001c*/ 	.word	0xfffffffc


//--------------------- .text.add_fn              --------------------------
	.section	.text.add_fn,"ax",@progbits
	.align	128
        .global         add_fn
        .type           add_fn,@function
        .size           add_fn,(.L_x_1 - add_fn)
        .other          add_fn,@"STO_CUDA_ENTRY STV_DEFAULT"
add_fn:
.text.add_fn:
[----:B------:R-:W-:Y:S01]  /*0000*/  LDC R1, c[0x0][0x37c] ;  /* 0x0000df00ff017b82 */ /* 0x000fe20000000800 */
[----:B------:R-:W0:Y:S01]  /*0010*/  S2R R8, SR_TID.X ;  /* 0x0000000000087919 */ /* 0x000e220000002100 */
[----:B------:R-:W1:Y:S06]  /*0020*/  LDCU UR6, c[0x0][0x398] ;  /* 0x00007300ff0677ac */ /* 0x000e6c0008000800 */
[----:B------:R-:W2:Y:S01]  /*0030*/  LDC.64 R2, c[0x0][0x380] ;  /* 0x0000e000ff027b82 */ /* 0x000ea20000000a00 */
[----:B------:R-:W-:Y:S01]  /*0040*/  MOV R11, RZ ;  /* 0x000000ff000b7202 */ /* 0x000fe20000000f00 */
[----:B------:R-:W3:Y:S01]  /*0050*/  S2R R9, SR_CTAID.X ;  /* 0x0000000000097919 */ /* 0x000ee20000002500 */
[----:B------:R-:W4:Y:S05]  /*0060*/  LDCU.64 UR4, c[0x0][0x358] ;  /* 0x00006b00ff0477ac */ /* 0x000f2a0008000a00 */
[----:B------:R-:W5:Y:S08]  /*0070*/  LDC.64 R4, c[0x0][0x388] ;  /* 0x0000e200ff047b82 */ /* 0x000f700000000a00 */
[----:B------:R-:W4:Y:S01]  /*0080*/  LDC.64 R6, c[0x0][0x390] ;  /* 0x0000e400ff067b82 */ /* 0x000f220000000a00 */
[----:B0-----:R-:W-:-:S04]  /*0090*/  LOP3.LUT R0, R8, 0x1f, RZ, 0xc0, !PT ;  /* 0x0000001f08007812 */ /* 0x001fc800078ec0ff */
[----:B---3--:R-:W-:Y:S01]  /*00a0*/  LEA R9, R9, R0, 0x5 ;  /* 0x0000000009097211 */ /* 0x008fe200078e28ff */
[----:B------:R-:W-:-:S03]  /*00b0*/  HFMA2 R0, -RZ, RZ, 0, 0 ;  /* 0x00000000ff007431 */ /* 0x000fc600000001ff */
[C---:B-1----:R-:W-:Y:S01]  /*00c0*/  ISETP.GE.AND P0, PT, R9.reuse, UR6, PT ;  /* 0x0000000609007c0c */ /* 0x042fe2000bf06270 */
[----:B--2---:R-:W-:-:S04]  /*00d0*/  IMAD.WIDE R2, R9, 0x4, R2 ;  /* 0x0000000409027825 */ /* 0x004fc800078e0202 */
[----:B-----5:R-:W-:-:S08]  /*00e0*/  IMAD.WIDE R4, R9, 0x4, R4 ;  /* 0x0000000409047825 */ /* 0x020fd000078e0204 */
[----:B----4-:R-:W2:Y:S04]  /*00f0*/  @!P0 LDG.E R0, desc[UR4][R2.64] ;  /* 0x0000000402008981 */ /* 0x010ea8000c1e1900 */
[----:B------:R-:W2:Y:S01]  /*0100*/  @!P0 LDG.E R11, desc[UR4][R4.64] ;  /* 0x00000004040b8981 */ /* 0x000ea2000c1e1900 */
[----:B------:R-:W-:Y:S01]  /*0110*/  LOP3.LUT P0, RZ, R8, 0x60, RZ, 0xc0, !PT ;  /* 0x0000006008ff7812 */ /* 0x000fe2000780c0ff */
[----:B------:R-:W-:-:S03]  /*0120*/  IMAD.WIDE R6, R9, 0x4, R6 ;  /* 0x0000000409067825 */ /* 0x000fc600078e0206 */
[----:B------:R-:W-:Y:S01]  /*0130*/  ISETP.LT.AND P0, PT, R9, UR6, !P0 ;  /* 0x0000000609007c0c */ /* 0x000fe2000c701270 */
[----:B--2---:R-:W-:-:S12]  /*0140*/  FADD R11, R11, R0 ;  /* 0x000000000b0b7221 */ /* 0x004fd80000000000 */
[----:B------:R-:W-:Y:S05]  /*0150*/  @!P0 EXIT ;  /* 0x000000000000894d */ /* 0x000fea0003800000 */
[----:B------:R-:W-:Y:S01]  /*0160*/  STG.E desc[UR4][R6.64], R11 ;  /* 0x0000000b06007986 */ /* 0x000fe2000c101904 */
[----:B------:R-:W-:Y:S05]  /*0170*/  EXIT ;  /* 0x000000000000794d */ /* 0x000fea0003800000 */
.L_x_0:
[----:B------:R-:W-:-:S00]  /*0180*/  BRA `(.L_x_0) ;  /* 0xfffffffc00fc7947 */ /* 0x000fc0000383ffff */
[----:B------:R-:W-:-:S00]  /*0190*/  NOP ;  /* 0x0000000000007918 */ /* 0x000fc00000000000 */
        /* <DEDUP_REMOVED lines=14> */
.L_x_1:


//--------------------- .nv.shared.reserved.0     --------------------------
	.section	.nv.shared.reserved.0,"aw",@nobits
	.weak		__nv_reservedSMEM_offset_0_alias
	.size		__nv_reservedSMEM_offset_0_alias, 0, 64
	.other		__nv_reservedSMEM_offset_0_alias,@"STO_CUDA_RESERVED_SHARED STV_DEFAULT"
__nv_reservedSMEM_offset_0_alias:
	.zero		0
	.zero		64


//--------------------- .nv.constant0.add_fn      --------------------------
	.section	.nv.constant0.add_fn,"a",@progbits
	.sectionflags	@""
	.align	4
.nv.constant0.add_fn:
	.zero		924


//--------------------- SYMBOLS --------------------------

	.type		.nv.reservedSmem.offset0,@object
	.size		.nv.reservedSmem.offset0,0x4
